	.headerflags	@"EF_CUDA_TEXMODE_UNIFIED EF_CUDA_64BIT_ADDRESS EF_CUDA_ACCELERATORS EF_CUDA_SM90 EF_CUDA_VIRTUAL_SM(EF_CUDA_SM90)"
	.elftype	@"ET_EXEC"


//--------------------- .nv.info                  --------------------------
	.section	.nv.info,"",@"SHT_CUDA_INFO"
	.align	4


	//----- nvinfo : EIATTR_REGCOUNT
	.align		4
        /*0000*/ 	.byte	0x04, 0x2f
        /*0002*/ 	.short	(.L_3 - .L_2)
	.align		4
.L_2:
        /*0004*/ 	.word	index@(triton_poi_fused__native_batch_norm_legit_no_training_relu_17)
        /*0008*/ 	.word	0x00000010


	//----- nvinfo : EIATTR_MIN_STACK_SIZE
	.align		4
.L_3:
        /*000c*/ 	.byte	0x04, 0x12
        /*000e*/ 	.short	(.L_5 - .L_4)
	.align		4
.L_4:
        /*0010*/ 	.word	index@(triton_poi_fused__native_batch_norm_legit_no_training_relu_17)
        /*0014*/ 	.word	0x00000000


	//----- nvinfo : EIATTR_FRAME_SIZE
	.align		4
.L_5:
        /*0018*/ 	.byte	0x04, 0x11
        /*001a*/ 	.short	(.L_7 - .L_6)
	.align		4
.L_6:
        /*001c*/ 	.word	index@(triton_poi_fused__native_batch_norm_legit_no_training_relu_17)
        /*0020*/ 	.word	0x00000000


	//----- nvinfo : EIATTR_MIN_STACK_SIZE
	.align		4
.L_7:
        /*0024*/ 	.byte	0x04, 0x12
        /*0026*/ 	.short	(.L_9 - .L_8)
	.align		4
.L_8:
        /*0028*/ 	.word	index@(triton_poi_fused__native_batch_norm_legit_no_training_relu_17)
        /*002c*/ 	.word	0x00000000
.L_9:


//--------------------- .nv.info.triton_poi_fused__native_batch_norm_legit_no_training_relu_17 --------------------------
	.section	.nv.info.triton_poi_fused__native_batch_norm_legit_no_training_relu_17,"",@"SHT_CUDA_INFO"
	.sectionflags	@""
	.align	4


	//----- nvinfo : EIATTR_CUDA_API_VERSION
	.align		4
        /*0000*/ 	.byte	0x04, 0x37
        /*0002*/ 	.short	(.L_11 - .L_10)
.L_10:
        /*0004*/ 	.word	0x0000007c


	//----- nvinfo : EIATTR_KPARAM_INFO
	.align		4
.L_11:
        /*0008*/ 	.byte	0x04, 0x17
        /*000a*/ 	.short	(.L_13 - .L_12)
.L_12:
        /*000c*/ 	.word	0x00000000
        /*0010*/ 	.short	0x0006
        /*0012*/ 	.short	0x0030
        /*0014*/ 	.byte	0x00, 0xf0, 0x11, 0x00


	//----- nvinfo : EIATTR_KPARAM_INFO
	.align		4
.L_13:
        /*0018*/ 	.byte	0x04, 0x17
        /*001a*/ 	.short	(.L_15 - .L_14)
.L_14:
        /*001c*/ 	.word	0x00000000
        /*0020*/ 	.short	0x0005
        /*0022*/ 	.short	0x0028
        /*0024*/ 	.byte	0x00, 0xf4, 0x21, 0x00


	//----- nvinfo : EIATTR_KPARAM_INFO
	.align		4
.L_15:
        /*0028*/ 	.byte	0x04, 0x17
        /*002a*/ 	.short	(.L_17 - .L_16)
.L_16:
        /*002c*/ 	.word	0x00000000
        /*0030*/ 	.short	0x0004
        /*0032*/ 	.short	0x0020
        /*0034*/ 	.byte	0x00, 0xf4, 0x21, 0x00


	//----- nvinfo : EIATTR_KPARAM_INFO
	.align		4
.L_17:
        /*0038*/ 	.byte	0x04, 0x17
        /*003a*/ 	.short	(.L_19 - .L_18)
.L_18:
        /*003c*/ 	.word	0x00000000
        /*0040*/ 	.short	0x0003
        /*0042*/ 	.short	0x0018
        /*0044*/ 	.byte	0x00, 0xf4, 0x21, 0x00


	//----- nvinfo : EIATTR_KPARAM_INFO
	.align		4
.L_19:
        /*0048*/ 	.byte	0x04, 0x17
        /*004a*/ 	.short	(.L_21 - .L_20)
.L_20:
        /*004c*/ 	.word	0x00000000
        /*0050*/ 	.short	0x0002
        /*0052*/ 	.short	0x0010
        /*0054*/ 	.byte	0x00, 0xf4, 0x21, 0x00


	//----- nvinfo : EIATTR_KPARAM_INFO
	.align		4
.L_21:
        /*0058*/ 	.byte	0x04, 0x17
        /*005a*/ 	.short	(.L_23 - .L_22)
.L_22:
        /*005c*/ 	.word	0x00000000
        /*0060*/ 	.short	0x0001
        /*0062*/ 	.short	0x0008
        /*0064*/ 	.byte	0x00, 0xf4, 0x21, 0x00


	//----- nvinfo : EIATTR_KPARAM_INFO
	.align		4
.L_23:
        /*0068*/ 	.byte	0x04, 0x17
        /*006a*/ 	.short	(.L_25 - .L_24)
.L_24:
        /*006c*/ 	.word	0x00000000
        /*0070*/ 	.short	0x0000
        /*0072*/ 	.short	0x0000
        /*0074*/ 	.byte	0x00, 0xf4, 0x21, 0x00


	//----- nvinfo : EIATTR_SPARSE_MMA_MASK
	.align		4
.L_25:
        /*0078*/ 	.byte	0x03, 0x50
        /*007a*/ 	.short	0x0000


	//----- nvinfo : EIATTR_MAXREG_COUNT
	.align		4
        /*007c*/ 	.byte	0x03, 0x1b
        /*007e*/ 	.short	0x00ff


	//----- nvinfo : EIATTR_EXIT_INSTR_OFFSETS
	.align		4
        /*0080*/ 	.byte	0x04, 0x1c
        /*0082*/ 	.short	(.L_27 - .L_26)


	//   ....[0]....
.L_26:
        /*0084*/ 	.word	0x000002f0


	//----- nvinfo : EIATTR_REQNTID
	.align		4
.L_27:
        /*0088*/ 	.byte	0x04, 0x10
        /*008a*/ 	.short	(.L_29 - .L_28)
.L_28:
        /*008c*/ 	.word	0x00000080
        /*0090*/ 	.word	0x00000001
        /*0094*/ 	.word	0x00000001


	//----- nvinfo : EIATTR_CBANK_PARAM_SIZE
	.align		4
.L_29:
        /*0098*/ 	.byte	0x03, 0x19
        /*009a*/ 	.short	0x0034


	//----- nvinfo : EIATTR_PARAM_CBANK
	.align		4
        /*009c*/ 	.byte	0x04, 0x0a
        /*009e*/ 	.short	(.L_31 - .L_30)
	.align		4
.L_30:
        /*00a0*/ 	.word	index@(.nv.constant0.triton_poi_fused__native_batch_norm_legit_no_training_relu_17)
        /*00a4*/ 	.short	0x0210
        /*00a6*/ 	.short	0x0034


	//----- nvinfo : EIATTR_SW_WAR
	.align		4
.L_31:
        /*00a8*/ 	.byte	0x04, 0x36
        /*00aa*/ 	.short	(.L_33 - .L_32)
.L_32:
        /*00ac*/ 	.word	0x00000008
.L_33:


//--------------------- .nv.callgraph             --------------------------
	.section	.nv.callgraph,"",@"SHT_CUDA_CALLGRAPH"
	.align	4
	.sectionentsize	8
	.align		4
        /*0000*/ 	.word	0x00000000
	.align		4
        /*0004*/ 	.word	0xffffffff
	.align		4
        /*0008*/ 	.word	0x00000000
	.align		4
        /*000c*/ 	.word	0xfffffffe
	.align		4
        /*0010*/ 	.word	0x00000000
	.align		4
        /*0014*/ 	.word	0xfffffffd
	.align		4
        /*0018*/ 	.word	0x00000000
	.align		4
        /*001c*/ 	.word	0xfffffffc


//--------------------- .nv.constant4             --------------------------
	.section	.nv.constant4,"a",@progbits
	.align	8
	.align		8
.nv.constant4:
        /*0000*/ 	.dword	_$_str
	.align		8
        /*0008*/ 	.dword	_$_str_$_2


//--------------------- .text.triton_poi_fused__native_batch_norm_legit_no_training_relu_17 --------------------------
	.section	.text.triton_poi_fused__native_batch_norm_legit_no_training_relu_17,"ax",@progbits
	.align	128
        .global         triton_poi_fused__native_batch_norm_legit_no_training_relu_17
        .type           triton_poi_fused__native_batch_norm_legit_no_training_relu_17,@function
        .size           triton_poi_fused__native_batch_norm_legit_no_training_relu_17,(.L_x_1 - triton_poi_fused__native_batch_norm_legit_no_training_relu_17)
        .other          triton_poi_fused__native_batch_norm_legit_no_training_relu_17,@"STO_CUDA_ENTRY STV_DEFAULT"
triton_poi_fused__native_batch_norm_legit_no_training_relu_17:
.text.triton_poi_fused__native_batch_norm_legit_no_training_relu_17:
[----:B------:R-:W-:Y:S01]  /*0000*/  LDC R1, c[0x0][0x28] ;  /* 0x00000a00ff017b82 */ /* 0x000fe20000000800 */
[----:B------:R-:W1:Y:S07]  /*0010*/  S2R R0, SR_TID.X ;  /* 0x0000000000007919 */ /* 0x000e6e0000002100 */
[----:B------:R-:W2:Y:S01]  /*0020*/  LDC.64 R6, c[0x0][0x220] ;  /* 0x00008800ff067b82 */ /* 0x000ea20000000a00 */
[----:B------:R-:W-:Y:S01]  /*0030*/  ULDC.64 UR4, c[0x0][0x208] ;  /* 0x0000820000047ab9 */ /* 0x000fe20000000a00 */
[----:B------:R-:W3:Y:S06]  /*0040*/  S2R R3, SR_CTAID.X ;  /* 0x0000000000037919 */ /* 0x000eec0000002500 */
[----:B------:R-:W4:Y:S08]  /*0050*/  LDC.64 R4, c[0x0][0x218] ;  /* 0x00008600ff047b82 */ /* 0x000f300000000a00 */
[----:B------:R-:W5:Y:S08]  /*0060*/  LDC.64 R8, c[0x0][0x228] ;  /* 0x00008a00ff087b82 */ /* 0x000f700000000a00 */
[----:B------:R-:W5:Y:S01]  /*0070*/  LDC.64 R10, c[0x0][0x230] ;  /* 0x00008c00ff0a7b82 */ /* 0x000f620000000a00 */
[----:B-1----:R-:W-:-:S02]  /*0080*/  LOP3.LUT R0, R0, 0x7f, RZ, 0xc0, !PT ;  /* 0x0000007f00007812 */ /* 0x002fc400078ec0ff */
[----:B---3--:R-:W-:Y:S02]  /*0090*/  SHF.R.S32.HI R2, RZ, 0x18, R3 ;  /* 0x00000018ff027819 */ /* 0x008fe40000011403 */
[----:B------:R-:W-:Y:S02]  /*00a0*/  LEA R0, R3, R0, 0x7 ;  /* 0x0000000003007211 */ /* 0x000fe400078e38ff */
[----:B------:R-:W-:-:S04]  /*00b0*/  SGXT R3, R2, 0x1 ;  /* 0x000000010203781a */ /* 0x000fc80000000200 */
[----:B------:R-:W-:-:S04]  /*00c0*/  LEA.HI R3, R3, R0, RZ, 0x6 ;  /* 0x0000000003037211 */ /* 0x000fc800078f30ff */
[----:B------:R-:W-:-:S04]  /*00d0*/  SHF.R.S32.HI R3, RZ, 0x6, R3 ;  /* 0x00000006ff037819 */ /* 0x000fc80000011403 */
[----:B------:R-:W-:-:S04]  /*00e0*/  LEA.HI R2, R3, R3, RZ, 0x5 ;  /* 0x0000000303027211 */ /* 0x000fc800078f28ff */
[----:B------:R-:W-:-:S04]  /*00f0*/  LOP3.LUT R2, R2, 0xffffffe0, RZ, 0xc0, !PT ;  /* 0xffffffe002027812 */ /* 0x000fc800078ec0ff */
[----:B------:R-:W-:Y:S02]  /*0100*/  IADD3 R13, R3, -R2, RZ ;  /* 0x80000002030d7210 */ /* 0x000fe40007ffe0ff */
[----:B------:R-:W1:Y:S03]  /*0110*/  LDC.64 R2, c[0x0][0x210] ;  /* 0x00008400ff027b82 */ /* 0x000e660000000a00 */
[----:B--2---:R-:W-:-:S06]  /*0120*/  IMAD.WIDE R6, R13, 0x4, R6 ;  /* 0x000000040d067825 */ /* 0x004fcc00078e0206 */
[----:B------:R-:W2:Y:S01]  /*0130*/  LDG.E.EL R6, desc[UR4][R6.64] ;  /* 0x0000000406067981 */ /* 0x000ea2000c2e1900 */
[----:B----4-:R-:W-:-:S04]  /*0140*/  IMAD.WIDE R4, R13, 0x4, R4 ;  /* 0x000000040d047825 */ /* 0x010fc800078e0204 */
[C---:B-----5:R-:W-:Y:S02]  /*0150*/  IMAD.WIDE R8, R13.reuse, 0x4, R8 ;  /* 0x000000040d087825 */ /* 0x060fe400078e0208 */
[----:B------:R3:W4:Y:S02]  /*0160*/  LDG.E.EL R5, desc[UR4][R4.64] ;  /* 0x0000000404057981 */ /* 0x000724000c2e1900 */
[----:B0-----:R-:W-:Y:S02]  /*0170*/  IMAD.WIDE R10, R13, 0x4, R10 ;  /* 0x000000040d0a7825 */ /* 0x001fe400078e020a */
[----:B------:R-:W5:Y:S02]  /*0180*/  LDG.E.EL R8, desc[UR4][R8.64] ;  /* 0x0000000408087981 */ /* 0x000f64000c2e1900 */
[C---:B-1----:R-:W-:Y:S02]  /*0190*/  IMAD.WIDE R2, R0.reuse, 0x4, R2 ;  /* 0x0000000400027825 */ /* 0x042fe400078e0202 */
[----:B------:R-:W5:Y:S04]  /*01a0*/  LDG.E.EL R11, desc[UR4][R10.64] ;  /* 0x000000040a0b7981 */ /* 0x000f68000c2e1900 */
[----:B------:R0:W4:Y:S01]  /*01b0*/  LDG.E R12, desc[UR4][R2.64] ;  /* 0x00000004020c7981 */ /* 0x000122000c1e1900 */
[----:B---3--:R-:W-:Y:S01]  /*01c0*/  HFMA2.MMA R4, -RZ, RZ, 1.625, 0 ;  /* 0x3e800000ff047435 */ /* 0x008fe200000001ff */
[----:B0-----:R-:W0:Y:S02]  /*01d0*/  LDC.64 R2, c[0x0][0x238] ;  /* 0x00008e00ff027b82 */ /* 0x001e240000000a00 */
[----:B0-----:R-:W-:-:S04]  /*01e0*/  IMAD.WIDE R2, R0, 0x4, R2 ;  /* 0x0000000400027825 */ /* 0x001fc800078e0202 */
[----:B--2---:R-:W-:-:S04]  /*01f0*/  FADD R6, R6, 9.9999997473787516356e-06 ;  /* 0x3727c5ac06067421 */ /* 0x004fc80000000000 */
[----:B------:R-:W0:Y:S02]  /*0200*/  MUFU.SQRT R7, R6 ;  /* 0x0000000600077308 */ /* 0x000e240000002000 */
[C---:B0-----:R-:W-:Y:S02]  /*0210*/  FSETP.GT.AND P0, PT, R7.reuse, 8.50705917302346158658e+37, PT ;  /* 0x7e8000000700780b */ /* 0x041fe40003f04000 */
[----:B------:R-:W-:-:S11]  /*0220*/  FSETP.GEU.AND P1, PT, R7, 1.175494350822287508e-38, PT ;  /* 0x008000000700780b */ /* 0x000fd60003f2e000 */
[----:B------:R-:W-:-:S04]  /*0230*/  @P0 FMUL R7, R7, 0.25 ;  /* 0x3e80000007070820 */ /* 0x000fc80000400000 */
[----:B------:R-:W-:-:S06]  /*0240*/  @!P1 FMUL R7, R7, 16777216 ;  /* 0x4b80000007079820 */ /* 0x000fcc0000400000 */
[----:B------:R-:W0:Y:S01]  /*0250*/  MUFU.RCP R7, R7 ;  /* 0x0000000700077308 */ /* 0x000e220000001000 */
[----:B------:R-:W-:Y:S01]  /*0260*/  FSEL R4, R4, 1, P0 ;  /* 0x3f80000004047808 */ /* 0x000fe20000000000 */
[----:B----4-:R-:W-:-:S04]  /*0270*/  FADD R5, R12, -R5 ;  /* 0x800000050c057221 */ /* 0x010fc80000000000 */
[----:B------:R-:W-:-:S04]  /*0280*/  @!P1 FMUL R4, R4, 16777216 ;  /* 0x4b80000004049820 */ /* 0x000fc80000400000 */
[----:B0-----:R-:W-:-:S04]  /*0290*/  FMUL R4, R7, R4 ;  /* 0x0000000407047220 */ /* 0x001fc80000400000 */
[----:B------:R-:W-:-:S04]  /*02a0*/  FMUL R4, R5, R4 ;  /* 0x0000000405047220 */ /* 0x000fc80000400000 */
[----:B-----5:R-:W-:-:S05]  /*02b0*/  FFMA R4, R8, R4, R11 ;  /* 0x0000000408047223 */ /* 0x020fca000000000b */
[----:B------:R-:W-:-:S04]  /*02c0*/  FSETP.GEU.AND P0, PT, R4, RZ, PT ;  /* 0x000000ff0400720b */ /* 0x000fc80003f0e000 */
[----:B------:R-:W-:-:S05]  /*02d0*/  FSEL R5, R4, RZ, P0 ;  /* 0x000000ff04057208 */ /* 0x000fca0000000000 */
[----:B------:R-:W-:Y:S01]  /*02e0*/  STG.E desc[UR4][R2.64], R5 ;  /* 0x0000000502007986 */ /* 0x000fe2000c101904 */
[----:B------:R-:W-:Y:S05]  /*02f0*/  EXIT ;  /* 0x000000000000794d */ /* 0x000fea0003800000 */
.L_x_0:
[----:B------:R-:W-:-:S00]  /*0300*/  BRA `(.L_x_0) ;  /* 0xfffffffc00fc7947 */ /* 0x000fc0000383ffff */
[----:B------:R-:W-:-:S00]  /*0310*/  NOP ;  /* 0x0000000000007918 */ /* 0x000fc00000000000 */
        /* <DEDUP_REMOVED lines=14> */
.L_x_1:


//--------------------- .nv.global.init           --------------------------
	.section	.nv.global.init,"aw",@progbits
.nv.global.init:
	.type		_$_str,@object
	.size		_$_str,(_$_str_$_2 - _$_str)
_$_str:
        /*0000*/ 	.byte	0x5f, 0x5f, 0x43, 0x55, 0x44, 0x41, 0x5f, 0x46, 0x54, 0x5a, 0x00
	.type		_$_str_$_2,@object
	.size		_$_str_$_2,(.L_1 - _$_str_$_2)
_$_str_$_2:
        /*000b*/ 	.byte	0x5f, 0x5f, 0x43, 0x55, 0x44, 0x41, 0x5f, 0x50, 0x52, 0x45, 0x43, 0x5f, 0x53, 0x51, 0x52, 0x54
        /*001b*/ 	.byte	0x00
.L_1:


//--------------------- .nv.constant0.triton_poi_fused__native_batch_norm_legit_no_training_relu_17 --------------------------
	.section	.nv.constant0.triton_poi_fused__native_batch_norm_legit_no_training_relu_17,"a",@progbits
	.sectionflags	@""
	.align	4
.nv.constant0.triton_poi_fused__native_batch_norm_legit_no_training_relu_17:
	.zero		580
